	.headerflags	@"EF_CUDA_TEXMODE_UNIFIED EF_CUDA_64BIT_ADDRESS EF_CUDA_SM86 EF_CUDA_VIRTUAL_SM(EF_CUDA_SM86)"
	.elftype	@"ET_EXEC"


//--------------------- .nv.info                  --------------------------
	.section	.nv.info,"",@"SHT_CUDA_INFO"
	.align	4


	//----- nvinfo : EIATTR_REGCOUNT
	.align		4
        /*0000*/ 	.byte	0x04, 0x2f
        /*0002*/ 	.short	(.L_1 - .L_0)
	.align		4
.L_0:
        /*0004*/ 	.word	index@(triton_poi_fused_add_zeros_0)
        /*0008*/ 	.word	0x0000000c


	//----- nvinfo : EIATTR_MIN_STACK_SIZE
	.align		4
.L_1:
        /*000c*/ 	.byte	0x04, 0x12
        /*000e*/ 	.short	(.L_3 - .L_2)
	.align		4
.L_2:
        /*0010*/ 	.word	index@(triton_poi_fused_add_zeros_0)
        /*0014*/ 	.word	0x00000000


	//----- nvinfo : EIATTR_FRAME_SIZE
	.align		4
.L_3:
        /*0018*/ 	.byte	0x04, 0x11
        /*001a*/ 	.short	(.L_5 - .L_4)
	.align		4
.L_4:
        /*001c*/ 	.word	index@(triton_poi_fused_add_zeros_0)
        /*0020*/ 	.word	0x00000000


	//----- nvinfo : EIATTR_MIN_STACK_SIZE
	.align		4
.L_5:
        /*0024*/ 	.byte	0x04, 0x12
        /*0026*/ 	.short	(.L_7 - .L_6)
	.align		4
.L_6:
        /*0028*/ 	.word	index@(triton_poi_fused_add_zeros_0)
        /*002c*/ 	.word	0x00000000
.L_7:


//--------------------- .nv.info.triton_poi_fused_add_zeros_0 --------------------------
	.section	.nv.info.triton_poi_fused_add_zeros_0,"",@"SHT_CUDA_INFO"
	.sectionflags	@""
	.align	4


	//----- nvinfo : EIATTR_CUDA_API_VERSION
	.align		4
        /*0000*/ 	.byte	0x04, 0x37
        /*0002*/ 	.short	(.L_9 - .L_8)
.L_8:
        /*0004*/ 	.word	0x0000007c


	//----- nvinfo : EIATTR_SW2861232_WAR
	.align		4
.L_9:
        /*0008*/ 	.byte	0x01, 0x35
	.zero		2


	//----- nvinfo : EIATTR_PARAM_CBANK
	.align		4
        /*000c*/ 	.byte	0x04, 0x0a
        /*000e*/ 	.short	(.L_11 - .L_10)
	.align		4
.L_10:
        /*0010*/ 	.word	index@(.nv.constant0.triton_poi_fused_add_zeros_0)
        /*0014*/ 	.short	0x0160
        /*0016*/ 	.short	0x0018


	//----- nvinfo : EIATTR_CBANK_PARAM_SIZE
	.align		4
.L_11:
        /*0018*/ 	.byte	0x03, 0x19
        /*001a*/ 	.short	0x0018


	//----- nvinfo : EIATTR_KPARAM_INFO
	.align		4
        /*001c*/ 	.byte	0x04, 0x17
        /*001e*/ 	.short	(.L_13 - .L_12)
.L_12:
        /*0020*/ 	.word	0x00000000
        /*0024*/ 	.short	0x0002
        /*0026*/ 	.short	0x0010
        /*0028*/ 	.byte	0x00, 0xf4, 0x21, 0x00


	//----- nvinfo : EIATTR_KPARAM_INFO
	.align		4
.L_13:
        /*002c*/ 	.byte	0x04, 0x17
        /*002e*/ 	.short	(.L_15 - .L_14)
.L_14:
        /*0030*/ 	.word	0x00000000
        /*0034*/ 	.short	0x0001
        /*0036*/ 	.short	0x0008
        /*0038*/ 	.byte	0x00, 0xf0, 0x11, 0x00


	//----- nvinfo : EIATTR_KPARAM_INFO
	.align		4
.L_15:
        /*003c*/ 	.byte	0x04, 0x17
        /*003e*/ 	.short	(.L_17 - .L_16)
.L_16:
        /*0040*/ 	.word	0x00000000
        /*0044*/ 	.short	0x0000
        /*0046*/ 	.short	0x0000
        /*0048*/ 	.byte	0x00, 0xf4, 0x21, 0x00


	//----- nvinfo : EIATTR_MAXREG_COUNT
	.align		4
.L_17:
        /*004c*/ 	.byte	0x03, 0x1b
        /*004e*/ 	.short	0x00ff


	//----- nvinfo : EIATTR_EXIT_INSTR_OFFSETS
	.align		4
        /*0050*/ 	.byte	0x04, 0x1c
        /*0052*/ 	.short	(.L_19 - .L_18)


	//   ....[0]....
.L_18:
        /*0054*/ 	.word	0x00000250


	//----- nvinfo : EIATTR_REQNTID
	.align		4
.L_19:
        /*0058*/ 	.byte	0x04, 0x10
        /*005a*/ 	.short	(.L_21 - .L_20)
.L_20:
        /*005c*/ 	.word	0x00000080
        /*0060*/ 	.word	0x00000001
        /*0064*/ 	.word	0x00000001
.L_21:


//--------------------- .nv.callgraph             --------------------------
	.section	.nv.callgraph,"",@"SHT_CUDA_CALLGRAPH"
	.align	4
	.sectionentsize	8
	.align		4
        /*0000*/ 	.word	0x00000000
	.align		4
        /*0004*/ 	.word	0xffffffff
	.align		4
        /*0008*/ 	.word	0x00000000
	.align		4
        /*000c*/ 	.word	0xfffffffe
	.align		4
        /*0010*/ 	.word	0x00000000
	.align		4
        /*0014*/ 	.word	0xfffffffd
	.align		4
        /*0018*/ 	.word	0x00000000
	.align		4
        /*001c*/ 	.word	0xfffffffc


//--------------------- .nv.rel.action            --------------------------
	.section	.nv.rel.action,"",@"SHT_CUDA_RELOCINFO"
	.align	8
	.sectionentsize	8
        /*0000*/ 	.byte	0x73, 0x00, 0x00, 0x00, 0x00, 0x00, 0x00, 0x00, 0x00, 0x00, 0x00, 0x11, 0x25, 0x00, 0x05, 0x36


//--------------------- .nv.constant0.triton_poi_fused_add_zeros_0 --------------------------
	.section	.nv.constant0.triton_poi_fused_add_zeros_0,"a",@progbits
	.sectionflags	@""
	.align	4
.nv.constant0.triton_poi_fused_add_zeros_0:
	.zero		376


//--------------------- .text.triton_poi_fused_add_zeros_0 --------------------------
	.section	.text.triton_poi_fused_add_zeros_0,"ax",@progbits
	.sectioninfo	@"SHI_REGISTERS=12"
	.align	128
        .global         triton_poi_fused_add_zeros_0
        .type           triton_poi_fused_add_zeros_0,@function
        .size           triton_poi_fused_add_zeros_0,(.L_x_1 - triton_poi_fused_add_zeros_0)
        .other          triton_poi_fused_add_zeros_0,@"STO_CUDA_ENTRY STV_DEFAULT"
triton_poi_fused_add_zeros_0:
.text.triton_poi_fused_add_zeros_0:
[----:B------:R-:W-:Y:S02]  /*0000*/  IMAD.MOV.U32 R1, RZ, RZ, c[0x0][0x28] ;  /* 0x00000a00ff017624 */ /* 0x000fe400078e00ff */
[----:B------:R-:W0:Y:S01]  /*0010*/  S2R R0, SR_TID.X ;  /* 0x0000000000007919 */ /* 0x000e220000002100 */
[----:B------:R-:W-:-:S03]  /*0020*/  ULDC.64 UR4, c[0x0][0x118] ;  /* 0x0000460000047ab9 */ /* 0x000fc60000000a00 */
[----:B------:R-:W1:Y:S01]  /*0030*/  S2R R3, SR_CTAID.X ;  /* 0x0000000000037919 */ /* 0x000e620000002500 */
[----:B0-----:R-:W-:-:S05]  /*0040*/  IMAD.SHL.U32 R0, R0, 0x2, RZ ;  /* 0x0000000200007824 */ /* 0x001fca00078e00ff */
[----:B------:R-:W-:-:S05]  /*0050*/  LOP3.LUT R0, R0, 0xfe, RZ, 0xc0, !PT ;  /* 0x000000fe00007812 */ /* 0x000fca00078ec0ff */
[----:B-1----:R-:W-:-:S04]  /*0060*/  IMAD R0, R3, 0x100, R0 ;  /* 0x0000010003007824 */ /* 0x002fc800078e0200 */
[C---:B------:R-:W-:Y:S01]  /*0070*/  IMAD.HI R3, R0.reuse, 0x55555556, RZ ;  /* 0x5555555600037827 */ /* 0x040fe200078e02ff */
[----:B------:R-:W-:-:S03]  /*0080*/  IADD3 R2, R0, 0x1, RZ ;  /* 0x0000000100027810 */ /* 0x000fc60007ffe0ff */
[----:B------:R-:W-:Y:S01]  /*0090*/  IMAD.HI R6, R0, 0x2aaaaaab, RZ ;  /* 0x2aaaaaab00067827 */ /* 0x000fe200078e02ff */
[----:B------:R-:W-:-:S03]  /*00a0*/  LEA.HI R3, R3, R3, RZ, 0x1 ;  /* 0x0000000303037211 */ /* 0x000fc600078f08ff */
[----:B------:R-:W-:Y:S01]  /*00b0*/  IMAD.HI R4, R2, 0x55555556, RZ ;  /* 0x5555555602047827 */ /* 0x000fe200078e02ff */
[----:B------:R-:W-:-:S03]  /*00c0*/  SHF.R.U32.HI R7, RZ, 0x1f, R6 ;  /* 0x0000001fff077819 */ /* 0x000fc60000011606 */
[----:B------:R-:W-:Y:S01]  /*00d0*/  IMAD R9, R3, -0x3, R0 ;  /* 0xfffffffd03097824 */ /* 0x000fe200078e0200 */
[----:B------:R-:W-:Y:S02]  /*00e0*/  LEA.HI R5, R4, R4, RZ, 0x1 ;  /* 0x0000000404057211 */ /* 0x000fe400078f08ff */
[----:B------:R-:W-:Y:S02]  /*00f0*/  SHF.R.S32.HI R4, RZ, 0x1f, R3 ;  /* 0x0000001fff047819 */ /* 0x000fe40000011403 */
[----:B------:R-:W-:Y:S01]  /*0100*/  SHF.R.S32.HI R8, RZ, 0x1f, R5 ;  /* 0x0000001fff087819 */ /* 0x000fe20000011405 */
[----:B------:R-:W-:Y:S01]  /*0110*/  IMAD R2, R5, -0x3, R2 ;  /* 0xfffffffd05027824 */ /* 0x000fe200078e0202 */
[----:B------:R-:W-:Y:S02]  /*0120*/  LEA.HI R4, R4, R3, RZ, 0x6 ;  /* 0x0000000304047211 */ /* 0x000fe400078f30ff */
[----:B------:R-:W-:Y:S02]  /*0130*/  LEA.HI R8, R8, R5, RZ, 0x6 ;  /* 0x0000000508087211 */ /* 0x000fe400078f30ff */
[----:B------:R-:W-:-:S02]  /*0140*/  ISETP.NE.AND P1, PT, R9, 0x2, PT ;  /* 0x000000020900780c */ /* 0x000fc40003f25270 */
[----:B------:R-:W-:Y:S02]  /*0150*/  ISETP.NE.AND P0, PT, R2, 0x2, PT ;  /* 0x000000020200780c */ /* 0x000fe40003f05270 */
[----:B------:R-:W-:Y:S02]  /*0160*/  LOP3.LUT R4, R4, 0xffffffc0, RZ, 0xc0, !PT ;  /* 0xffffffc004047812 */ /* 0x000fe400078ec0ff */
[----:B------:R-:W-:Y:S02]  /*0170*/  LOP3.LUT R8, R8, 0xffffffc0, RZ, 0xc0, !PT ;  /* 0xffffffc008087812 */ /* 0x000fe400078ec0ff */
[----:B------:R-:W-:Y:S01]  /*0180*/  LEA.HI.SX32 R7, R6, R7, 0x1b ;  /* 0x0000000706077211 */ /* 0x000fe200078fdaff */
[----:B------:R-:W-:Y:S01]  /*0190*/  IMAD.IADD R4, R3, 0x1, -R4 ;  /* 0x0000000103047824 */ /* 0x000fe200078e0a04 */
[----:B------:R-:W-:Y:S01]  /*01a0*/  ISETP.NE.AND P3, PT, R9, 0x1, PT ;  /* 0x000000010900780c */ /* 0x000fe20003f65270 */
[----:B------:R-:W-:Y:S01]  /*01b0*/  IMAD.IADD R8, R5, 0x1, -R8 ;  /* 0x0000000105087824 */ /* 0x000fe200078e0a08 */
[----:B------:R-:W-:Y:S01]  /*01c0*/  ISETP.NE.AND P2, PT, R2, 0x1, PT ;  /* 0x000000010200780c */ /* 0x000fe20003f45270 */
[----:B------:R-:W-:Y:S01]  /*01d0*/  IMAD.MOV.U32 R3, RZ, RZ, 0x4 ;  /* 0x00000004ff037424 */ /* 0x000fe200078e00ff */
[----:B------:R-:W-:-:S02]  /*01e0*/  I2FP.F32.S32 R7, R7 ;  /* 0x0000000700077245 */ /* 0x000fc40000201400 */
[----:B------:R-:W-:Y:S01]  /*01f0*/  I2FP.F32.S32 R4, R4 ;  /* 0x0000000400047245 */ /* 0x000fe20000201400 */
[----:B------:R-:W-:Y:S01]  /*0200*/  IMAD.WIDE R2, R0, R3, c[0x0][0x160] ;  /* 0x0000580000027625 */ /* 0x000fe200078e0203 */
[----:B------:R-:W-:Y:S02]  /*0210*/  I2FP.F32.S32 R5, R8 ;  /* 0x0000000800057245 */ /* 0x000fe40000201400 */
[C---:B------:R-:W-:Y:S02]  /*0220*/  @P1 FSEL R4, R7.reuse, RZ, !P3 ;  /* 0x000000ff07041208 */ /* 0x040fe40005800000 */
[----:B------:R-:W-:-:S05]  /*0230*/  @P0 FSEL R5, R7, RZ, !P2 ;  /* 0x000000ff07050208 */ /* 0x000fca0005000000 */
[----:B------:R-:W-:Y:S01]  /*0240*/  STG.E.64 [R2.64], R4 ;  /* 0x0000000402007986 */ /* 0x000fe2000c101b04 */
[----:B------:R-:W-:Y:S05]  /*0250*/  EXIT ;  /* 0x000000000000794d */ /* 0x000fea0003800000 */
.L_x_0:
[----:B------:R-:W-:-:S00]  /*0260*/  BRA `(.L_x_0) ;  /* 0xfffffff000007947 */ /* 0x000fc0000383ffff */
[----:B------:R-:W-:-:S00]  /*0270*/  NOP ;  /* 0x0000000000007918 */ /* 0x000fc00000000000 */
        /* <DEDUP_REMOVED lines=8> */
.L_x_1:
